//
// Generated by NVIDIA NVVM Compiler
//
// Compiler Build ID: CL-36424714
// Cuda compilation tools, release 13.0, V13.0.88
// Based on NVVM 20.0.0
//

.version 9.0
.target sm_100
.address_size 64

	// .globl	_Z11reduced_sumPdS_j

.visible .entry _Z11reduced_sumPdS_j(
	.param .u64 .ptr .align 1 _Z11reduced_sumPdS_j_param_0,
	.param .u64 .ptr .align 1 _Z11reduced_sumPdS_j_param_1,
	.param .u32 _Z11reduced_sumPdS_j_param_2
)
{
	.reg .pred 	%p<6>;
	.reg .b32 	%r<20>;
	.reg .b64 	%rd<13>;
	.reg .b64 	%fd<5>;

	ld.param.u64 	%rd4, [_Z11reduced_sumPdS_j_param_0];
	ld.param.u64 	%rd3, [_Z11reduced_sumPdS_j_param_1];
	ld.param.u32 	%r8, [_Z11reduced_sumPdS_j_param_2];
	cvta.to.global.u64 	%rd1, %rd4;
	mov.u32 	%r1, %tid.x;
	mov.u32 	%r2, %ctaid.x;
	mul.lo.s32 	%r3, %r2, 1023;
	add.s32 	%r4, %r3, %r1;
	mul.hi.u32 	%r9, %r8, 4198405;
	sub.s32 	%r10, %r8, %r9;
	shr.u32 	%r11, %r10, 1;
	add.s32 	%r12, %r11, %r9;
	shr.u32 	%r13, %r12, 9;
	setp.eq.s32 	%p1, %r13, %r2;
	mul.lo.s32 	%r14, %r13, 1023;
	sub.s32 	%r15, %r8, %r14;
	selp.b32 	%r19, %r15, 1023, %p1;
	setp.lt.u32 	%p2, %r19, 2;
	@%p2 bra 	$L__BB0_6;
	mul.wide.u32 	%rd5, %r4, 8;
	add.s64 	%rd2, %rd1, %rd5;
$L__BB0_2:
	add.s32 	%r16, %r19, 1;
	shr.u32 	%r7, %r16, 1;
	setp.ge.u32 	%p3, %r1, %r7;
	@%p3 bra 	$L__BB0_7;
	add.s32 	%r17, %r7, %r1;
	setp.ge.u32 	%p4, %r17, %r19;
	@%p4 bra 	$L__BB0_5;
	add.s32 	%r18, %r7, %r4;
	mul.wide.u32 	%rd6, %r18, 8;
	add.s64 	%rd7, %rd1, %rd6;
	ld.global.f64 	%fd1, [%rd7];
	ld.global.f64 	%fd2, [%rd2];
	add.f64 	%fd3, %fd1, %fd2;
	st.global.f64 	[%rd2], %fd3;
$L__BB0_5:
	bar.sync 	0;
	setp.gt.u32 	%p5, %r19, 2;
	mov.u32 	%r19, %r7;
	@%p5 bra 	$L__BB0_2;
$L__BB0_6:
	mul.wide.u32 	%rd8, %r3, 8;
	add.s64 	%rd9, %rd1, %rd8;
	ld.global.f64 	%fd4, [%rd9];
	cvta.to.global.u64 	%rd10, %rd3;
	mul.wide.u32 	%rd11, %r2, 8;
	add.s64 	%rd12, %rd10, %rd11;
	st.global.f64 	[%rd12], %fd4;
$L__BB0_7:
	ret;

}


// ===== COMPILED SASS (sm_100) =====

	.target	sm_100

	.elftype	@"ET_EXEC"


//--------------------- .note.nv.tkinfo           --------------------------
	.section	.note.nv.tkinfo,"",@"SHT_NOTE"
	.sectionflags	@"SHF_NOTE_NV_TKINFO"
	.tkinfo
        /*0018*/ 	.word	0x00000002
        /*0030*/ 	.string	""
        /*0030*/ 	.string	"ptxas"
        /*0030*/ 	.string	"Cuda compilation tools, release 13.0, V13.0.88"
        /*0030*/ 	.string	"Build cuda_13.0.r13.0/compiler.36424714_0"
        /*0030*/ 	.string	"-arch sm_100 -m 64 "



//--------------------- .note.nv.cuinfo           --------------------------
	.section	.note.nv.cuinfo,"",@"SHT_NOTE"
	.sectionflags	@"SHF_NOTE_NV_CUINFO"
        /*0018*/ 	.short	0x0002
        /*001a*/ 	.short	0x0064
        /*001c*/ 	.short	0x0082
	.zero		2


//--------------------- .nv.info                  --------------------------
	.section	.nv.info,"",@"SHT_CUDA_INFO"
	.align	4


	//----- nvinfo : EIATTR_REGCOUNT
	.align		4
        /*0000*/ 	.byte	0x04, 0x2f
        /*0002*/ 	.short	(.L_1 - .L_0)
	.align		4
.L_0:
        /*0004*/ 	.word	index@(_Z11reduced_sumPdS_j)
        /*0008*/ 	.word	0x00000012


	//----- nvinfo : EIATTR_FRAME_SIZE
	.align		4
.L_1:
        /*000c*/ 	.byte	0x04, 0x11
        /*000e*/ 	.short	(.L_3 - .L_2)
	.align		4
.L_2:
        /*0010*/ 	.word	index@(_Z11reduced_sumPdS_j)
        /*0014*/ 	.word	0x00000000


	//----- nvinfo : EIATTR_MIN_STACK_SIZE
	.align		4
.L_3:
        /*0018*/ 	.byte	0x04, 0x12
        /*001a*/ 	.short	(.L_5 - .L_4)
	.align		4
.L_4:
        /*001c*/ 	.word	index@(_Z11reduced_sumPdS_j)
        /*0020*/ 	.word	0x00000000
.L_5:


//--------------------- .nv.compat                --------------------------
	.section	.nv.compat,"",@"SHT_CUDA_COMPAT_INFO"
	.align	4
        /*0000*/ 	.byte	0x02, 0x09, 0x00, 0x00, 0x02, 0x02, 0x01, 0x00, 0x02, 0x05, 0x05, 0x00, 0x03, 0x07, 0x01, 0x01
        /*0010*/ 	.byte	0x02, 0x03, 0x00, 0x00, 0x02, 0x06, 0x01, 0x00, 0x04, 0x0b, 0x08, 0x00, 0x01, 0x00, 0x00, 0x00
        /*0020*/ 	.byte	0x00, 0x00, 0x00, 0x00


//--------------------- .nv.info._Z11reduced_sumPdS_j --------------------------
	.section	.nv.info._Z11reduced_sumPdS_j,"",@"SHT_CUDA_INFO"
	.sectionflags	@""
	.align	4


	//----- nvinfo : EIATTR_CUDA_API_VERSION
	.align		4
        /*0000*/ 	.byte	0x04, 0x37
        /*0002*/ 	.short	(.L_7 - .L_6)
.L_6:
        /*0004*/ 	.word	0x00000082


	//----- nvinfo : EIATTR_KPARAM_INFO
	.align		4
.L_7:
        /*0008*/ 	.byte	0x04, 0x17
        /*000a*/ 	.short	(.L_9 - .L_8)
.L_8:
        /*000c*/ 	.word	0x00000000
        /*0010*/ 	.short	0x0002
        /*0012*/ 	.short	0x0010
        /*0014*/ 	.byte	0x00, 0xf0, 0x11, 0x00


	//----- nvinfo : EIATTR_KPARAM_INFO
	.align		4
.L_9:
        /*0018*/ 	.byte	0x04, 0x17
        /*001a*/ 	.short	(.L_11 - .L_10)
.L_10:
        /*001c*/ 	.word	0x00000000
        /*0020*/ 	.short	0x0001
        /*0022*/ 	.short	0x0008
        /*0024*/ 	.byte	0x00, 0xf5, 0x21, 0x00


	//----- nvinfo : EIATTR_KPARAM_INFO
	.align		4
.L_11:
        /*0028*/ 	.byte	0x04, 0x17
        /*002a*/ 	.short	(.L_13 - .L_12)
.L_12:
        /*002c*/ 	.word	0x00000000
        /*0030*/ 	.short	0x0000
        /*0032*/ 	.short	0x0000
        /*0034*/ 	.byte	0x00, 0xf5, 0x21, 0x00


	//----- nvinfo : EIATTR_SPARSE_MMA_MASK
	.align		4
.L_13:
        /*0038*/ 	.byte	0x03, 0x50
        /*003a*/ 	.short	0x0000


	//----- nvinfo : EIATTR_MAXREG_COUNT
	.align		4
        /*003c*/ 	.byte	0x03, 0x1b
        /*003e*/ 	.short	0x00ff


	//----- nvinfo : EIATTR_NUM_BARRIERS
	.align		4
        /*0040*/ 	.byte	0x02, 0x4c
        /*0042*/ 	.byte	0x01
	.zero		1


	//----- nvinfo : EIATTR_MERCURY_ISA_VERSION
	.align		4
        /*0044*/ 	.byte	0x03, 0x5f
        /*0046*/ 	.short	0x0101


	//----- nvinfo : EIATTR_VRC_CTA_INIT_COUNT
	.align		4
        /*0048*/ 	.byte	0x02, 0x4a
	.zero		1
	.zero		1


	//----- nvinfo : EIATTR_EXIT_INSTR_OFFSETS
	.align		4
        /*004c*/ 	.byte	0x04, 0x1c
        /*004e*/ 	.short	(.L_15 - .L_14)


	//   ....[0]....
.L_14:
        /*0050*/ 	.word	0x00000170


	//   ....[1]....
        /*0054*/ 	.word	0x000002d0


	//----- nvinfo : EIATTR_CRS_STACK_SIZE
	.align		4
.L_15:
        /*0058*/ 	.byte	0x04, 0x1e
        /*005a*/ 	.short	(.L_17 - .L_16)
.L_16:
        /*005c*/ 	.word	0x00000000


	//----- nvinfo : EIATTR_CBANK_PARAM_SIZE
	.align		4
.L_17:
        /*0060*/ 	.byte	0x03, 0x19
        /*0062*/ 	.short	0x0014


	//----- nvinfo : EIATTR_PARAM_CBANK
	.align		4
        /*0064*/ 	.byte	0x04, 0x0a
        /*0066*/ 	.short	(.L_19 - .L_18)
	.align		4
.L_18:
        /*0068*/ 	.word	index@(.nv.constant0._Z11reduced_sumPdS_j)
        /*006c*/ 	.short	0x0380
        /*006e*/ 	.short	0x0014


	//----- nvinfo : EIATTR_SW_WAR
	.align		4
.L_19:
        /*0070*/ 	.byte	0x04, 0x36
        /*0072*/ 	.short	(.L_21 - .L_20)
.L_20:
        /*0074*/ 	.word	0x00000008
.L_21:


//--------------------- .nv.callgraph             --------------------------
	.section	.nv.callgraph,"",@"SHT_CUDA_CALLGRAPH"
	.align	4
	.sectionentsize	8
	.align		4
        /*0000*/ 	.word	0x00000000
	.align		4
        /*0004*/ 	.word	0xffffffff
	.align		4
        /*0008*/ 	.word	0x00000000
	.align		4
        /*000c*/ 	.word	0xfffffffe
	.align		4
        /*0010*/ 	.word	0x00000000
	.align		4
        /*0014*/ 	.word	0xfffffffd
	.align		4
        /*0018*/ 	.word	0x00000000
	.align		4
        /*001c*/ 	.word	0xfffffffc


//--------------------- .text._Z11reduced_sumPdS_j --------------------------
	.section	.text._Z11reduced_sumPdS_j,"ax",@progbits
	.align	128
        .global         _Z11reduced_sumPdS_j
        .type           _Z11reduced_sumPdS_j,@function
        .size           _Z11reduced_sumPdS_j,(.L_x_5 - _Z11reduced_sumPdS_j)
        .other          _Z11reduced_sumPdS_j,@"STO_CUDA_ENTRY STV_DEFAULT"
_Z11reduced_sumPdS_j:
.text._Z11reduced_sumPdS_j:
[----:B------:R-:W-:Y:S08]  /*0000*/  LDC R1, c[0x0][0x37c] ;  /* 0x0000df00ff017b82 */ /* 0x000ff00000000800 */
[----:B------:R-:W0:Y:S01]  /*0010*/  LDC R4, c[0x0][0x390] ;  /* 0x0000e400ff047b82 */ /* 0x000e220000000800 */
[----:B------:R-:W1:Y:S01]  /*0020*/  S2R R0, SR_CTAID.X ;  /* 0x0000000000007919 */ /* 0x000e620000002500 */
[----:B------:R-:W2:Y:S01]  /*0030*/  LDCU.64 UR4, c[0x0][0x358] ;  /* 0x00006b00ff0477ac */ /* 0x000ea20008000a00 */
[----:B0-----:R-:W-:-:S04]  /*0040*/  IMAD.HI.U32 R2, R4, 0x401005, RZ ;  /* 0x0040100504027827 */ /* 0x001fc800078e00ff */
[----:B------:R-:W-:-:S05]  /*0050*/  IMAD.IADD R3, R4, 0x1, -R2 ;  /* 0x0000000104037824 */ /* 0x000fca00078e0a02 */
[----:B------:R-:W-:Y:S01]  /*0060*/  LEA.HI R3, R3, R2, RZ, 0x1f ;  /* 0x0000000203037211 */ /* 0x000fe200078ff8ff */
[----:B-1----:R-:W-:-:S03]  /*0070*/  IMAD R11, R0, 0x3ff, RZ ;  /* 0x000003ff000b7824 */ /* 0x002fc600078e02ff */
[----:B------:R-:W-:-:S04]  /*0080*/  SHF.R.U32.HI R3, RZ, 0x9, R3 ;  /* 0x00000009ff037819 */ /* 0x000fc80000011603 */
[C---:B------:R-:W-:Y:S01]  /*0090*/  ISETP.NE.AND P0, PT, R3.reuse, R0, PT ;  /* 0x000000000300720c */ /* 0x040fe20003f05270 */
[----:B------:R-:W-:-:S05]  /*00a0*/  IMAD R2, R3, -0x3ff, R4 ;  /* 0xfffffc0103027824 */ /* 0x000fca00078e0204 */
[----:B------:R-:W-:-:S04]  /*00b0*/  SEL R6, R2, 0x3ff, !P0 ;  /* 0x000003ff02067807 */ /* 0x000fc80004000000 */
[----:B------:R-:W-:-:S13]  /*00c0*/  ISETP.GE.U32.AND P0, PT, R6, 0x2, PT ;  /* 0x000000020600780c */ /* 0x000fda0003f06070 */
[----:B--2---:R-:W-:Y:S05]  /*00d0*/  @!P0 BRA `(.L_x_0) ;  /* 0x0000000000648947 */ /* 0x004fea0003800000 */
[----:B------:R-:W0:Y:S01]  /*00e0*/  S2R R12, SR_TID.X ;  /* 0x00000000000c7919 */ /* 0x000e220000002100 */
[----:B------:R-:W1:Y:S01]  /*00f0*/  LDC.64 R4, c[0x0][0x380] ;  /* 0x0000e000ff047b82 */ /* 0x000e620000000a00 */
[----:B------:R-:W-:-:S07]  /*0100*/  IMAD.MOV.U32 R10, RZ, RZ, R6 ;  /* 0x000000ffff0a7224 */ /* 0x000fce00078e0006 */
[----:B------:R-:W2:Y:S01]  /*0110*/  LDC.64 R2, c[0x0][0x380] ;  /* 0x0000e000ff027b82 */ /* 0x000ea20000000a00 */
[----:B0-----:R-:W-:-:S05]  /*0120*/  IADD3 R13, PT, PT, R11, R12, RZ ;  /* 0x0000000c0b0d7210 */ /* 0x001fca0007ffe0ff */
[----:B-1----:R-:W-:-:S07]  /*0130*/  IMAD.WIDE.U32 R4, R13, 0x8, R4 ;  /* 0x000000080d047825 */ /* 0x002fce00078e0004 */
.L_x_3:
[----:B------:R-:W-:-:S04]  /*0140*/  IADD3 R6, PT, PT, R10, 0x1, RZ ;  /* 0x000000010a067810 */ /* 0x000fc80007ffe0ff */
[----:B------:R-:W-:-:S04]  /*0150*/  SHF.R.U32.HI R15, RZ, 0x1, R6 ;  /* 0x00000001ff0f7819 */ /* 0x000fc80000011606 */
[----:B------:R-:W-:-:S13]  /*0160*/  ISETP.GE.U32.AND P0, PT, R12, R15, PT ;  /* 0x0000000f0c00720c */ /* 0x000fda0003f06070 */
[----:B0-----:R-:W-:Y:S05]  /*0170*/  @P0 EXIT ;  /* 0x000000000000094d */ /* 0x001fea0003800000 */
[----:B------:R-:W-:Y:S01]  /*0180*/  IMAD.IADD R7, R15, 0x1, R12 ;  /* 0x000000010f077824 */ /* 0x000fe200078e020c */
[----:B------:R-:W-:Y:S04]  /*0190*/  BSSY.RECONVERGENT B0, `(.L_x_1) ;  /* 0x0000009000007945 */ /* 0x000fe80003800200 */
[----:B------:R-:W-:-:S13]  /*01a0*/  ISETP.GE.U32.AND P0, PT, R7, R10, PT ;  /* 0x0000000a0700720c */ /* 0x000fda0003f06070 */
[----:B------:R-:W-:Y:S05]  /*01b0*/  @P0 BRA `(.L_x_2) ;  /* 0x0000000000180947 */ /* 0x000fea0003800000 */
[----:B------:R-:W-:Y:S01]  /*01c0*/  IADD3 R7, PT, PT, R13, R15, RZ ;  /* 0x0000000f0d077210 */ /* 0x000fe20007ffe0ff */
[----:B------:R-:W3:Y:S04]  /*01d0*/  LDG.E.64 R8, desc[UR4][R4.64] ;  /* 0x0000000404087981 */ /* 0x000ee8000c1e1b00 */
[----:B--2---:R-:W-:-:S06]  /*01e0*/  IMAD.WIDE.U32 R6, R7, 0x8, R2 ;  /* 0x0000000807067825 */ /* 0x004fcc00078e0002 */
[----:B------:R-:W3:Y:S02]  /*01f0*/  LDG.E.64 R6, desc[UR4][R6.64] ;  /* 0x0000000406067981 */ /* 0x000ee4000c1e1b00 */
[----:B---3--:R-:W-:-:S07]  /*0200*/  DADD R8, R6, R8 ;  /* 0x0000000006087229 */ /* 0x008fce0000000008 */
[----:B------:R0:W-:Y:S04]  /*0210*/  STG.E.64 desc[UR4][R4.64], R8 ;  /* 0x0000000804007986 */ /* 0x0001e8000c101b04 */
.L_x_2:
[----:B------:R-:W-:Y:S05]  /*0220*/  BSYNC.RECONVERGENT B0 ;  /* 0x0000000000007941 */ /* 0x000fea0003800200 */
.L_x_1:
[----:B------:R-:W-:Y:S01]  /*0230*/  BAR.SYNC.DEFER_BLOCKING 0x0 ;  /* 0x0000000000007b1d */ /* 0x000fe20000010000 */
[----:B------:R-:W-:Y:S01]  /*0240*/  ISETP.GT.U32.AND P0, PT, R10, 0x2, PT ;  /* 0x000000020a00780c */ /* 0x000fe20003f04070 */
[----:B------:R-:W-:-:S12]  /*0250*/  IMAD.MOV.U32 R10, RZ, RZ, R15 ;  /* 0x000000ffff0a7224 */ /* 0x000fd800078e000f */
[----:B------:R-:W-:Y:S05]  /*0260*/  @P0 BRA `(.L_x_3) ;  /* 0xfffffffc00b40947 */ /* 0x000fea000383ffff */
.L_x_0:
[----:B--2---:R-:W1:Y:S08]  /*0270*/  LDC.64 R2, c[0x0][0x380] ;  /* 0x0000e000ff027b82 */ /* 0x004e700000000a00 */
[----:B0-----:R-:W0:Y:S01]  /*0280*/  LDC.64 R4, c[0x0][0x388] ;  /* 0x0000e200ff047b82 */ /* 0x001e220000000a00 */
[----:B-1----:R-:W-:-:S06]  /*0290*/  IMAD.WIDE.U32 R2, R11, 0x8, R2 ;  /* 0x000000080b027825 */ /* 0x002fcc00078e0002 */
[----:B------:R-:W2:Y:S01]  /*02a0*/  LDG.E.64 R2, desc[UR4][R2.64] ;  /* 0x0000000402027981 */ /* 0x000ea2000c1e1b00 */
[----:B0-----:R-:W-:-:S05]  /*02b0*/  IMAD.WIDE.U32 R4, R0, 0x8, R4 ;  /* 0x0000000800047825 */ /* 0x001fca00078e0004 */
[----:B--2---:R-:W-:Y:S01]  /*02c0*/  STG.E.64 desc[UR4][R4.64], R2 ;  /* 0x0000000204007986 */ /* 0x004fe2000c101b04 */
[----:B------:R-:W-:Y:S05]  /*02d0*/  EXIT ;  /* 0x000000000000794d */ /* 0x000fea0003800000 */
.L_x_4:
[----:B------:R-:W-:-:S00]  /*02e0*/  BRA `(.L_x_4) ;  /* 0xfffffffc00fc7947 */ /* 0x000fc0000383ffff */
[----:B------:R-:W-:-:S00]  /*02f0*/  NOP ;  /* 0x0000000000007918 */ /* 0x000fc00000000000 */
        /* <DEDUP_REMOVED lines=8> */
.L_x_5:


//--------------------- .nv.shared.reserved.0     --------------------------
	.section	.nv.shared.reserved.0,"aw",@nobits
	.weak		__nv_reservedSMEM_offset_0_alias
	.size		__nv_reservedSMEM_offset_0_alias, 0, 64
	.other		__nv_reservedSMEM_offset_0_alias,@"STO_CUDA_RESERVED_SHARED STV_DEFAULT"
__nv_reservedSMEM_offset_0_alias:
	.zero		0
	.zero		64


//--------------------- .nv.constant0._Z11reduced_sumPdS_j --------------------------
	.section	.nv.constant0._Z11reduced_sumPdS_j,"a",@progbits
	.sectionflags	@""
	.align	4
.nv.constant0._Z11reduced_sumPdS_j:
	.zero		916


//--------------------- SYMBOLS --------------------------

	.type		.nv.reservedSmem.offset0,@object
	.size		.nv.reservedSmem.offset0,0x4
